	.headerflags	@"EF_CUDA_TEXMODE_UNIFIED EF_CUDA_64BIT_ADDRESS EF_CUDA_ACCELERATORS EF_CUDA_SM90 EF_CUDA_VIRTUAL_SM(EF_CUDA_SM90)"
	.elftype	@"ET_EXEC"


//--------------------- .nv.info                  --------------------------
	.section	.nv.info,"",@"SHT_CUDA_INFO"
	.align	4


	//----- nvinfo : EIATTR_REGCOUNT
	.align		4
        /*0000*/ 	.byte	0x04, 0x2f
        /*0002*/ 	.short	(.L_1 - .L_0)
	.align		4
.L_0:
        /*0004*/ 	.word	index@(triton_poi_fused_convolution_20)
        /*0008*/ 	.word	0x0000000c


	//----- nvinfo : EIATTR_MIN_STACK_SIZE
	.align		4
.L_1:
        /*000c*/ 	.byte	0x04, 0x12
        /*000e*/ 	.short	(.L_3 - .L_2)
	.align		4
.L_2:
        /*0010*/ 	.word	index@(triton_poi_fused_convolution_20)
        /*0014*/ 	.word	0x00000000


	//----- nvinfo : EIATTR_FRAME_SIZE
	.align		4
.L_3:
        /*0018*/ 	.byte	0x04, 0x11
        /*001a*/ 	.short	(.L_5 - .L_4)
	.align		4
.L_4:
        /*001c*/ 	.word	index@(triton_poi_fused_convolution_20)
        /*0020*/ 	.word	0x00000000


	//----- nvinfo : EIATTR_MIN_STACK_SIZE
	.align		4
.L_5:
        /*0024*/ 	.byte	0x04, 0x12
        /*0026*/ 	.short	(.L_7 - .L_6)
	.align		4
.L_6:
        /*0028*/ 	.word	index@(triton_poi_fused_convolution_20)
        /*002c*/ 	.word	0x00000000
.L_7:


//--------------------- .nv.info.triton_poi_fused_convolution_20 --------------------------
	.section	.nv.info.triton_poi_fused_convolution_20,"",@"SHT_CUDA_INFO"
	.sectionflags	@""
	.align	4


	//----- nvinfo : EIATTR_CUDA_API_VERSION
	.align		4
        /*0000*/ 	.byte	0x04, 0x37
        /*0002*/ 	.short	(.L_9 - .L_8)
.L_8:
        /*0004*/ 	.word	0x0000007c


	//----- nvinfo : EIATTR_KPARAM_INFO
	.align		4
.L_9:
        /*0008*/ 	.byte	0x04, 0x17
        /*000a*/ 	.short	(.L_11 - .L_10)
.L_10:
        /*000c*/ 	.word	0x00000000
        /*0010*/ 	.short	0x0002
        /*0012*/ 	.short	0x0010
        /*0014*/ 	.byte	0x00, 0xf0, 0x11, 0x00


	//----- nvinfo : EIATTR_KPARAM_INFO
	.align		4
.L_11:
        /*0018*/ 	.byte	0x04, 0x17
        /*001a*/ 	.short	(.L_13 - .L_12)
.L_12:
        /*001c*/ 	.word	0x00000000
        /*0020*/ 	.short	0x0001
        /*0022*/ 	.short	0x0008
        /*0024*/ 	.byte	0x00, 0xf4, 0x21, 0x00


	//----- nvinfo : EIATTR_KPARAM_INFO
	.align		4
.L_13:
        /*0028*/ 	.byte	0x04, 0x17
        /*002a*/ 	.short	(.L_15 - .L_14)
.L_14:
        /*002c*/ 	.word	0x00000000
        /*0030*/ 	.short	0x0000
        /*0032*/ 	.short	0x0000
        /*0034*/ 	.byte	0x00, 0xf4, 0x21, 0x00


	//----- nvinfo : EIATTR_SPARSE_MMA_MASK
	.align		4
.L_15:
        /*0038*/ 	.byte	0x03, 0x50
        /*003a*/ 	.short	0x0000


	//----- nvinfo : EIATTR_MAXREG_COUNT
	.align		4
        /*003c*/ 	.byte	0x03, 0x1b
        /*003e*/ 	.short	0x00ff


	//----- nvinfo : EIATTR_EXIT_INSTR_OFFSETS
	.align		4
        /*0040*/ 	.byte	0x04, 0x1c
        /*0042*/ 	.short	(.L_17 - .L_16)


	//   ....[0]....
.L_16:
        /*0044*/ 	.word	0x00000180


	//----- nvinfo : EIATTR_REQNTID
	.align		4
.L_17:
        /*0048*/ 	.byte	0x04, 0x10
        /*004a*/ 	.short	(.L_19 - .L_18)
.L_18:
        /*004c*/ 	.word	0x00000100
        /*0050*/ 	.word	0x00000001
        /*0054*/ 	.word	0x00000001


	//----- nvinfo : EIATTR_CBANK_PARAM_SIZE
	.align		4
.L_19:
        /*0058*/ 	.byte	0x03, 0x19
        /*005a*/ 	.short	0x0014


	//----- nvinfo : EIATTR_PARAM_CBANK
	.align		4
        /*005c*/ 	.byte	0x04, 0x0a
        /*005e*/ 	.short	(.L_21 - .L_20)
	.align		4
.L_20:
        /*0060*/ 	.word	index@(.nv.constant0.triton_poi_fused_convolution_20)
        /*0064*/ 	.short	0x0210
        /*0066*/ 	.short	0x0014


	//----- nvinfo : EIATTR_SW_WAR
	.align		4
.L_21:
        /*0068*/ 	.byte	0x04, 0x36
        /*006a*/ 	.short	(.L_23 - .L_22)
.L_22:
        /*006c*/ 	.word	0x00000008
.L_23:


//--------------------- .nv.callgraph             --------------------------
	.section	.nv.callgraph,"",@"SHT_CUDA_CALLGRAPH"
	.align	4
	.sectionentsize	8
	.align		4
        /*0000*/ 	.word	0x00000000
	.align		4
        /*0004*/ 	.word	0xffffffff
	.align		4
        /*0008*/ 	.word	0x00000000
	.align		4
        /*000c*/ 	.word	0xfffffffe
	.align		4
        /*0010*/ 	.word	0x00000000
	.align		4
        /*0014*/ 	.word	0xfffffffd
	.align		4
        /*0018*/ 	.word	0x00000000
	.align		4
        /*001c*/ 	.word	0xfffffffc


//--------------------- .text.triton_poi_fused_convolution_20 --------------------------
	.section	.text.triton_poi_fused_convolution_20,"ax",@progbits
	.align	128
        .global         triton_poi_fused_convolution_20
        .type           triton_poi_fused_convolution_20,@function
        .size           triton_poi_fused_convolution_20,(.L_x_1 - triton_poi_fused_convolution_20)
        .other          triton_poi_fused_convolution_20,@"STO_CUDA_ENTRY STV_DEFAULT"
triton_poi_fused_convolution_20:
.text.triton_poi_fused_convolution_20:
[----:B------:R-:W-:Y:S01]  /*0000*/  LDC R1, c[0x0][0x28] ;  /* 0x00000a00ff017b82 */ /* 0x000fe20000000800 */
[----:B------:R-:W1:Y:S07]  /*0010*/  S2R R0, SR_TID.X ;  /* 0x0000000000007919 */ /* 0x000e6e0000002100 */
[----:B------:R-:W2:Y:S01]  /*0020*/  LDC.64 R4, c[0x0][0x218] ;  /* 0x00008600ff047b82 */ /* 0x000ea20000000a00 */
[----:B------:R-:W-:Y:S01]  /*0030*/  ULDC.64 UR4, c[0x0][0x208] ;  /* 0x0000820000047ab9 */ /* 0x000fe20000000a00 */
[----:B------:R-:W3:Y:S06]  /*0040*/  S2R R7, SR_CTAID.X ;  /* 0x0000000000077919 */ /* 0x000eec0000002500 */
[----:B------:R-:W4:Y:S01]  /*0050*/  LDC.64 R2, c[0x0][0x210] ;  /* 0x00008400ff027b82 */ /* 0x000f220000000a00 */
[----:B-1----:R-:W-:Y:S01]  /*0060*/  IMAD.SHL.U32 R0, R0, 0x2, RZ ;  /* 0x0000000200007824 */ /* 0x002fe200078e00ff */
[----:B---3--:R-:W-:-:S04]  /*0070*/  SHF.R.S32.HI R6, RZ, 0x16, R7 ;  /* 0x00000016ff067819 */ /* 0x008fc80000011407 */
[----:B------:R-:W-:Y:S02]  /*0080*/  LOP3.LUT R0, R0, 0x1fe, RZ, 0xc0, !PT ;  /* 0x000001fe00007812 */ /* 0x000fe400078ec0ff */
[----:B------:R-:W-:-:S03]  /*0090*/  SGXT R6, R6, 0x1 ;  /* 0x000000010606781a */ /* 0x000fc60000000200 */
[----:B------:R-:W-:-:S04]  /*00a0*/  IMAD R7, R7, 0x200, R0 ;  /* 0x0000020007077824 */ /* 0x000fc800078e0200 */
[----:B----4-:R-:W-:Y:S01]  /*00b0*/  IMAD.WIDE R2, R7, 0x4, R2 ;  /* 0x0000000407027825 */ /* 0x010fe200078e0202 */
[----:B------:R-:W-:-:S04]  /*00c0*/  LEA.HI R6, R6, R7, RZ, 0x6 ;  /* 0x0000000706067211 */ /* 0x000fc800078f30ff */
[--C-:B------:R-:W-:Y:S02]  /*00d0*/  SHF.R.S32.HI R0, RZ, 0x6, R6.reuse ;  /* 0x00000006ff007819 */ /* 0x100fe40000011406 */
[----:B------:R-:W-:Y:S02]  /*00e0*/  SHF.R.S32.HI R9, RZ, 0x1f, R6 ;  /* 0x0000001fff097819 */ /* 0x000fe40000011406 */
[----:B------:R-:W3:Y:S02]  /*00f0*/  LDG.E.64 R6, desc[UR4][R2.64] ;  /* 0x0000000402067981 */ /* 0x000ee4000c1e1b00 */
[----:B------:R-:W-:-:S04]  /*0100*/  LEA.HI R9, R9, R0, RZ, 0xa ;  /* 0x0000000009097211 */ /* 0x000fc800078f50ff */
[----:B------:R-:W-:-:S05]  /*0110*/  LOP3.LUT R9, R9, 0xfffffc00, RZ, 0xc0, !PT ;  /* 0xfffffc0009097812 */ /* 0x000fca00078ec0ff */
[----:B------:R-:W-:-:S04]  /*0120*/  IMAD.IADD R9, R0, 0x1, -R9 ;  /* 0x0000000100097824 */ /* 0x000fc800078e0a09 */
[----:B--2---:R-:W-:-:S06]  /*0130*/  IMAD.WIDE R4, R9, 0x4, R4 ;  /* 0x0000000409047825 */ /* 0x004fcc00078e0204 */
[----:B------:R-:W3:Y:S02]  /*0140*/  LDG.E.EL R4, desc[UR4][R4.64] ;  /* 0x0000000404047981 */ /* 0x000ee4000c2e1900 */
[--C-:B---3--:R-:W-:Y:S01]  /*0150*/  FADD R6, R6, R4.reuse ;  /* 0x0000000406067221 */ /* 0x108fe20000000000 */
[----:B------:R-:W-:-:S05]  /*0160*/  FADD R7, R7, R4 ;  /* 0x0000000407077221 */ /* 0x000fca0000000000 */
[----:B------:R-:W-:Y:S01]  /*0170*/  STG.E.64 desc[UR4][R2.64], R6 ;  /* 0x0000000602007986 */ /* 0x000fe2000c101b04 */
[----:B------:R-:W-:Y:S05]  /*0180*/  EXIT ;  /* 0x000000000000794d */ /* 0x000fea0003800000 */
.L_x_0:
[----:B------:R-:W-:-:S00]  /*0190*/  BRA `(.L_x_0) ;  /* 0xfffffffc00fc7947 */ /* 0x000fc0000383ffff */
[----:B------:R-:W-:-:S00]  /*01a0*/  NOP ;  /* 0x0000000000007918 */ /* 0x000fc00000000000 */
        /* <DEDUP_REMOVED lines=13> */
.L_x_1:


//--------------------- .nv.constant0.triton_poi_fused_convolution_20 --------------------------
	.section	.nv.constant0.triton_poi_fused_convolution_20,"a",@progbits
	.sectionflags	@""
	.align	4
.nv.constant0.triton_poi_fused_convolution_20:
	.zero		548
